//
// Generated by NVIDIA NVVM Compiler
//
// Compiler Build ID: CL-36424714
// Cuda compilation tools, release 13.0, V13.0.88
// Based on NVVM 20.0.0
//

.version 9.0
.target sm_100
.address_size 64

	// .globl	matrixMul

.visible .entry matrixMul(
	.param .u64 .ptr .align 1 matrixMul_param_0,
	.param .u64 .ptr .align 1 matrixMul_param_1,
	.param .u64 .ptr .align 1 matrixMul_param_2,
	.param .u32 matrixMul_param_3
)
{
	.reg .pred 	%p<10>;
	.reg .b32 	%r<105>;
	.reg .b64 	%rd<67>;

	ld.param.u64 	%rd14, [matrixMul_param_0];
	ld.param.u64 	%rd15, [matrixMul_param_1];
	ld.param.u32 	%r30, [matrixMul_param_3];
	cvta.to.global.u64 	%rd1, %rd15;
	cvta.to.global.u64 	%rd2, %rd14;
	mov.u32 	%r31, %ctaid.y;
	mov.u32 	%r32, %ntid.y;
	mov.u32 	%r33, %tid.y;
	mad.lo.s32 	%r1, %r31, %r32, %r33;
	mov.u32 	%r34, %ctaid.x;
	mov.u32 	%r35, %ntid.x;
	mov.u32 	%r36, %tid.x;
	mad.lo.s32 	%r2, %r34, %r35, %r36;
	max.s32 	%r37, %r1, %r2;
	setp.ge.s32 	%p1, %r37, %r30;
	@%p1 bra 	$L__BB0_13;
	mul.lo.s32 	%r3, %r30, %r1;
	and.b32  	%r4, %r30, 7;
	setp.lt.u32 	%p2, %r30, 8;
	mov.b32 	%r104, 0;
	mov.u32 	%r100, %r104;
	@%p2 bra 	$L__BB0_4;
	and.b32  	%r100, %r30, 2147483640;
	neg.s32 	%r93, %r100;
	mul.wide.s32 	%rd16, %r30, 4;
	add.s64 	%rd3, %rd1, %rd16;
	shl.b32 	%r7, %r30, 3;
	mul.wide.s32 	%rd17, %r30, 8;
	add.s64 	%rd4, %rd1, %rd17;
	mul.wide.s32 	%rd18, %r30, 12;
	add.s64 	%rd5, %rd1, %rd18;
	mul.wide.s32 	%rd19, %r30, 16;
	add.s64 	%rd6, %rd1, %rd19;
	mul.wide.s32 	%rd20, %r30, 20;
	add.s64 	%rd7, %rd1, %rd20;
	mul.wide.s32 	%rd21, %r30, 24;
	add.s64 	%rd8, %rd1, %rd21;
	mul.wide.s32 	%rd22, %r30, 28;
	add.s64 	%rd9, %rd1, %rd22;
	mul.wide.u32 	%rd23, %r3, 4;
	add.s64 	%rd24, %rd23, %rd2;
	add.s64 	%rd66, %rd24, 16;
	mov.b32 	%r104, 0;
	mov.u32 	%r92, %r2;
$L__BB0_3:
	.pragma "nounroll";
	mul.wide.s32 	%rd25, %r92, 4;
	add.s64 	%rd26, %rd3, %rd25;
	add.s64 	%rd27, %rd4, %rd25;
	add.s64 	%rd28, %rd5, %rd25;
	add.s64 	%rd29, %rd6, %rd25;
	add.s64 	%rd30, %rd7, %rd25;
	add.s64 	%rd31, %rd8, %rd25;
	add.s64 	%rd32, %rd9, %rd25;
	add.s64 	%rd33, %rd1, %rd25;
	ld.global.u32 	%r41, [%rd66+-16];
	ld.global.u32 	%r42, [%rd33];
	mad.lo.s32 	%r43, %r42, %r41, %r104;
	ld.global.u32 	%r44, [%rd66+-12];
	ld.global.u32 	%r45, [%rd26];
	mad.lo.s32 	%r46, %r45, %r44, %r43;
	ld.global.u32 	%r47, [%rd66+-8];
	ld.global.u32 	%r48, [%rd27];
	mad.lo.s32 	%r49, %r48, %r47, %r46;
	ld.global.u32 	%r50, [%rd66+-4];
	ld.global.u32 	%r51, [%rd28];
	mad.lo.s32 	%r52, %r51, %r50, %r49;
	ld.global.u32 	%r53, [%rd66];
	ld.global.u32 	%r54, [%rd29];
	mad.lo.s32 	%r55, %r54, %r53, %r52;
	ld.global.u32 	%r56, [%rd66+4];
	ld.global.u32 	%r57, [%rd30];
	mad.lo.s32 	%r58, %r57, %r56, %r55;
	ld.global.u32 	%r59, [%rd66+8];
	ld.global.u32 	%r60, [%rd31];
	mad.lo.s32 	%r61, %r60, %r59, %r58;
	ld.global.u32 	%r62, [%rd66+12];
	ld.global.u32 	%r63, [%rd32];
	mad.lo.s32 	%r104, %r63, %r62, %r61;
	add.s32 	%r93, %r93, 8;
	add.s32 	%r92, %r92, %r7;
	add.s64 	%rd66, %rd66, 32;
	setp.ne.s32 	%p3, %r93, 0;
	@%p3 bra 	$L__BB0_3;
$L__BB0_4:
	setp.eq.s32 	%p4, %r4, 0;
	@%p4 bra 	$L__BB0_12;
	and.b32  	%r17, %r30, 3;
	setp.lt.u32 	%p5, %r4, 4;
	@%p5 bra 	$L__BB0_7;
	add.s32 	%r65, %r100, %r3;
	mul.wide.u32 	%rd34, %r65, 4;
	add.s64 	%rd35, %rd2, %rd34;
	ld.global.u32 	%r66, [%rd35];
	mad.lo.s32 	%r67, %r100, %r30, %r2;
	mul.wide.s32 	%rd36, %r67, 4;
	add.s64 	%rd37, %rd1, %rd36;
	ld.global.u32 	%r68, [%rd37];
	mad.lo.s32 	%r69, %r68, %r66, %r104;
	cvt.u64.u32 	%rd38, %r3;
	cvt.u64.u32 	%rd39, %r100;
	add.s64 	%rd40, %rd39, %rd38;
	shl.b64 	%rd41, %rd40, 2;
	add.s64 	%rd42, %rd2, %rd41;
	ld.global.u32 	%r70, [%rd42+4];
	mul.wide.s32 	%rd43, %r30, 4;
	add.s64 	%rd44, %rd37, %rd43;
	ld.global.u32 	%r71, [%rd44];
	mad.lo.s32 	%r72, %r71, %r70, %r69;
	ld.global.u32 	%r73, [%rd42+8];
	add.s64 	%rd45, %rd44, %rd43;
	ld.global.u32 	%r74, [%rd45];
	mad.lo.s32 	%r75, %r74, %r73, %r72;
	ld.global.u32 	%r76, [%rd42+12];
	add.s64 	%rd46, %rd45, %rd43;
	ld.global.u32 	%r77, [%rd46];
	mad.lo.s32 	%r104, %r77, %r76, %r75;
	add.s32 	%r100, %r100, 4;
$L__BB0_7:
	setp.eq.s32 	%p6, %r17, 0;
	@%p6 bra 	$L__BB0_12;
	setp.eq.s32 	%p7, %r17, 1;
	@%p7 bra 	$L__BB0_10;
	add.s32 	%r79, %r100, %r3;
	mul.wide.u32 	%rd47, %r79, 4;
	add.s64 	%rd48, %rd2, %rd47;
	ld.global.u32 	%r80, [%rd48];
	mad.lo.s32 	%r81, %r100, %r30, %r2;
	mul.wide.s32 	%rd49, %r81, 4;
	add.s64 	%rd50, %rd1, %rd49;
	ld.global.u32 	%r82, [%rd50];
	mad.lo.s32 	%r83, %r82, %r80, %r104;
	cvt.u64.u32 	%rd51, %r3;
	cvt.u64.u32 	%rd52, %r100;
	add.s64 	%rd53, %rd52, %rd51;
	shl.b64 	%rd54, %rd53, 2;
	add.s64 	%rd55, %rd2, %rd54;
	ld.global.u32 	%r84, [%rd55+4];
	mul.wide.s32 	%rd56, %r30, 4;
	add.s64 	%rd57, %rd50, %rd56;
	ld.global.u32 	%r85, [%rd57];
	mad.lo.s32 	%r104, %r85, %r84, %r83;
	add.s32 	%r100, %r100, 2;
$L__BB0_10:
	and.b32  	%r86, %r30, 1;
	setp.eq.b32 	%p8, %r86, 1;
	not.pred 	%p9, %p8;
	@%p9 bra 	$L__BB0_12;
	add.s32 	%r87, %r100, %r3;
	mul.wide.u32 	%rd58, %r87, 4;
	add.s64 	%rd59, %rd2, %rd58;
	ld.global.u32 	%r88, [%rd59];
	mad.lo.s32 	%r89, %r100, %r30, %r2;
	mul.wide.s32 	%rd60, %r89, 4;
	add.s64 	%rd61, %rd1, %rd60;
	ld.global.u32 	%r90, [%rd61];
	mad.lo.s32 	%r104, %r90, %r88, %r104;
$L__BB0_12:
	ld.param.u64 	%rd65, [matrixMul_param_2];
	add.s32 	%r91, %r3, %r2;
	cvta.to.global.u64 	%rd62, %rd65;
	mul.wide.s32 	%rd63, %r91, 4;
	add.s64 	%rd64, %rd62, %rd63;
	st.global.u32 	[%rd64], %r104;
$L__BB0_13:
	ret;

}


// ===== COMPILED SASS (sm_100) =====

	.target	sm_100

	.elftype	@"ET_EXEC"


//--------------------- .note.nv.tkinfo           --------------------------
	.section	.note.nv.tkinfo,"",@"SHT_NOTE"
	.sectionflags	@"SHF_NOTE_NV_TKINFO"
	.tkinfo
        /*0018*/ 	.word	0x00000002
        /*0030*/ 	.string	""
        /*0030*/ 	.string	"ptxas"
        /*0030*/ 	.string	"Cuda compilation tools, release 13.0, V13.0.88"
        /*0030*/ 	.string	"Build cuda_13.0.r13.0/compiler.36424714_0"
        /*0030*/ 	.string	"-arch sm_100 -m 64 "



//--------------------- .note.nv.cuinfo           --------------------------
	.section	.note.nv.cuinfo,"",@"SHT_NOTE"
	.sectionflags	@"SHF_NOTE_NV_CUINFO"
        /*0018*/ 	.short	0x0002
        /*001a*/ 	.short	0x0064
        /*001c*/ 	.short	0x0082
	.zero		2


//--------------------- .nv.info                  --------------------------
	.section	.nv.info,"",@"SHT_CUDA_INFO"
	.align	4


	//----- nvinfo : EIATTR_REGCOUNT
	.align		4
        /*0000*/ 	.byte	0x04, 0x2f
        /*0002*/ 	.short	(.L_1 - .L_0)
	.align		4
.L_0:
        /*0004*/ 	.word	index@(matrixMul)
        /*0008*/ 	.word	0x0000001e


	//----- nvinfo : EIATTR_FRAME_SIZE
	.align		4
.L_1:
        /*000c*/ 	.byte	0x04, 0x11
        /*000e*/ 	.short	(.L_3 - .L_2)
	.align		4
.L_2:
        /*0010*/ 	.word	index@(matrixMul)
        /*0014*/ 	.word	0x00000000


	//----- nvinfo : EIATTR_MIN_STACK_SIZE
	.align		4
.L_3:
        /*0018*/ 	.byte	0x04, 0x12
        /*001a*/ 	.short	(.L_5 - .L_4)
	.align		4
.L_4:
        /*001c*/ 	.word	index@(matrixMul)
        /*0020*/ 	.word	0x00000000
.L_5:


//--------------------- .nv.compat                --------------------------
	.section	.nv.compat,"",@"SHT_CUDA_COMPAT_INFO"
	.align	4
        /*0000*/ 	.byte	0x02, 0x09, 0x00, 0x00, 0x02, 0x02, 0x01, 0x00, 0x02, 0x05, 0x05, 0x00, 0x03, 0x07, 0x01, 0x01
        /*0010*/ 	.byte	0x02, 0x03, 0x00, 0x00, 0x02, 0x06, 0x01, 0x00, 0x04, 0x0b, 0x08, 0x00, 0x09, 0x00, 0x00, 0x00
        /*0020*/ 	.byte	0x00, 0x00, 0x00, 0x00


//--------------------- .nv.info.matrixMul        --------------------------
	.section	.nv.info.matrixMul,"",@"SHT_CUDA_INFO"
	.sectionflags	@""
	.align	4


	//----- nvinfo : EIATTR_CUDA_API_VERSION
	.align		4
        /*0000*/ 	.byte	0x04, 0x37
        /*0002*/ 	.short	(.L_7 - .L_6)
.L_6:
        /*0004*/ 	.word	0x00000082


	//----- nvinfo : EIATTR_KPARAM_INFO
	.align		4
.L_7:
        /*0008*/ 	.byte	0x04, 0x17
        /*000a*/ 	.short	(.L_9 - .L_8)
.L_8:
        /*000c*/ 	.word	0x00000000
        /*0010*/ 	.short	0x0003
        /*0012*/ 	.short	0x0018
        /*0014*/ 	.byte	0x00, 0xf0, 0x11, 0x00


	//----- nvinfo : EIATTR_KPARAM_INFO
	.align		4
.L_9:
        /*0018*/ 	.byte	0x04, 0x17
        /*001a*/ 	.short	(.L_11 - .L_10)
.L_10:
        /*001c*/ 	.word	0x00000000
        /*0020*/ 	.short	0x0002
        /*0022*/ 	.short	0x0010
        /*0024*/ 	.byte	0x00, 0xf5, 0x21, 0x00


	//----- nvinfo : EIATTR_KPARAM_INFO
	.align		4
.L_11:
        /*0028*/ 	.byte	0x04, 0x17
        /*002a*/ 	.short	(.L_13 - .L_12)
.L_12:
        /*002c*/ 	.word	0x00000000
        /*0030*/ 	.short	0x0001
        /*0032*/ 	.short	0x0008
        /*0034*/ 	.byte	0x00, 0xf5, 0x21, 0x00


	//----- nvinfo : EIATTR_KPARAM_INFO
	.align		4
.L_13:
        /*0038*/ 	.byte	0x04, 0x17
        /*003a*/ 	.short	(.L_15 - .L_14)
.L_14:
        /*003c*/ 	.word	0x00000000
        /*0040*/ 	.short	0x0000
        /*0042*/ 	.short	0x0000
        /*0044*/ 	.byte	0x00, 0xf5, 0x21, 0x00


	//----- nvinfo : EIATTR_SPARSE_MMA_MASK
	.align		4
.L_15:
        /*0048*/ 	.byte	0x03, 0x50
        /*004a*/ 	.short	0x0000


	//----- nvinfo : EIATTR_MAXREG_COUNT
	.align		4
        /*004c*/ 	.byte	0x03, 0x1b
        /*004e*/ 	.short	0x00ff


	//----- nvinfo : EIATTR_MERCURY_ISA_VERSION
	.align		4
        /*0050*/ 	.byte	0x03, 0x5f
        /*0052*/ 	.short	0x0101


	//----- nvinfo : EIATTR_VRC_CTA_INIT_COUNT
	.align		4
        /*0054*/ 	.byte	0x02, 0x4a
	.zero		1
	.zero		1


	//----- nvinfo : EIATTR_EXIT_INSTR_OFFSETS
	.align		4
        /*0058*/ 	.byte	0x04, 0x1c
        /*005a*/ 	.short	(.L_17 - .L_16)


	//   ....[0]....
.L_16:
        /*005c*/ 	.word	0x000000c0


	//   ....[1]....
        /*0060*/ 	.word	0x00000a90


	//----- nvinfo : EIATTR_CBANK_PARAM_SIZE
	.align		4
.L_17:
        /*0064*/ 	.byte	0x03, 0x19
        /*0066*/ 	.short	0x001c


	//----- nvinfo : EIATTR_PARAM_CBANK
	.align		4
        /*0068*/ 	.byte	0x04, 0x0a
        /*006a*/ 	.short	(.L_19 - .L_18)
	.align		4
.L_18:
        /*006c*/ 	.word	index@(.nv.constant0.matrixMul)
        /*0070*/ 	.short	0x0380
        /*0072*/ 	.short	0x001c


	//----- nvinfo : EIATTR_SW_WAR
	.align		4
.L_19:
        /*0074*/ 	.byte	0x04, 0x36
        /*0076*/ 	.short	(.L_21 - .L_20)
.L_20:
        /*0078*/ 	.word	0x00000008
.L_21:


//--------------------- .nv.callgraph             --------------------------
	.section	.nv.callgraph,"",@"SHT_CUDA_CALLGRAPH"
	.align	4
	.sectionentsize	8
	.align		4
        /*0000*/ 	.word	0x00000000
	.align		4
        /*0004*/ 	.word	0xffffffff
	.align		4
        /*0008*/ 	.word	0x00000000
	.align		4
        /*000c*/ 	.word	0xfffffffe
	.align		4
        /*0010*/ 	.word	0x00000000
	.align		4
        /*0014*/ 	.word	0xfffffffd
	.align		4
        /*0018*/ 	.word	0x00000000
	.align		4
        /*001c*/ 	.word	0xfffffffc


//--------------------- .text.matrixMul           --------------------------
	.section	.text.matrixMul,"ax",@progbits
	.align	128
        .global         matrixMul
        .type           matrixMul,@function
        .size           matrixMul,(.L_x_5 - matrixMul)
        .other          matrixMul,@"STO_CUDA_ENTRY STV_DEFAULT"
matrixMul:
.text.matrixMul:
[----:B------:R-:W-:Y:S01]  /*0000*/  LDC R1, c[0x0][0x37c] ;  /* 0x0000df00ff017b82 */ /* 0x000fe20000000800 */
[----:B------:R-:W0:Y:S07]  /*0010*/  S2R R0, SR_TID.Y ;  /* 0x0000000000007919 */ /* 0x000e2e0000002200 */
[----:B------:R-:W0:Y:S01]  /*0020*/  S2UR UR4, SR_CTAID.Y ;  /* 0x00000000000479c3 */ /* 0x000e220000002600 */
[----:B------:R-:W1:Y:S01]  /*0030*/  LDCU UR20, c[0x0][0x398] ;  /* 0x00007300ff1477ac */ /* 0x000e620008000800 */
[----:B------:R-:W2:Y:S06]  /*0040*/  S2R R3, SR_TID.X ;  /* 0x0000000000037919 */ /* 0x000eac0000002100 */
[----:B------:R-:W0:Y:S08]  /*0050*/  LDC R13, c[0x0][0x364] ;  /* 0x0000d900ff0d7b82 */ /* 0x000e300000000800 */
[----:B------:R-:W2:Y:S08]  /*0060*/  S2UR UR5, SR_CTAID.X ;  /* 0x00000000000579c3 */ /* 0x000eb00000002500 */
[----:B------:R-:W2:Y:S01]  /*0070*/  LDC R2, c[0x0][0x360] ;  /* 0x0000d800ff027b82 */ /* 0x000ea20000000800 */
[----:B0-----:R-:W-:-:S02]  /*0080*/  IMAD R13, R13, UR4, R0 ;  /* 0x000000040d0d7c24 */ /* 0x001fc4000f8e0200 */
[----:B--2---:R-:W-:-:S05]  /*0090*/  IMAD R0, R2, UR5, R3 ;  /* 0x0000000502007c24 */ /* 0x004fca000f8e0203 */
[----:B------:R-:W-:-:S04]  /*00a0*/  VIMNMX R2, PT, PT, R13, R0, !PT ;  /* 0x000000000d027248 */ /* 0x000fc80007fe0100 */
[----:B-1----:R-:W-:-:S13]  /*00b0*/  ISETP.GE.AND P0, PT, R2, UR20, PT ;  /* 0x0000001402007c0c */ /* 0x002fda000bf06270 */
[----:B------:R-:W-:Y:S05]  /*00c0*/  @P0 EXIT ;  /* 0x000000000000094d */ /* 0x000fea0003800000 */
[----:B------:R-:W-:Y:S01]  /*00d0*/  UISETP.GE.U32.AND UP0, UPT, UR20, 0x8, UPT ;  /* 0x000000081400788c */ /* 0x000fe2000bf06070 */
[----:B------:R-:W-:Y:S02]  /*00e0*/  HFMA2 R12, -RZ, RZ, 0, 0 ;  /* 0x00000000ff0c7431 */ /* 0x000fe400000001ff */
[----:B------:R-:W-:Y:S01]  /*00f0*/  IMAD R13, R13, UR20, RZ ;  /* 0x000000140d0d7c24 */ /* 0x000fe2000f8e02ff */
[----:B------:R-:W-:Y:S01]  /*0100*/  UMOV UR4, URZ ;  /* 0x000000ff00047c82 */ /* 0x000fe20008000000 */
[----:B------:R-:W0:Y:S04]  /*0110*/  LDCU.64 UR18, c[0x0][0x358] ;  /* 0x00006b00ff1277ac */ /* 0x000e280008000a00 */
[----:B------:R-:W-:Y:S05]  /*0120*/  BRA.U !UP0, `(.L_x_0) ;  /* 0x0000000508047547 */ /* 0x000fea000b800000 */
[----:B------:R-:W1:Y:S01]  /*0130*/  LDCU.128 UR24, c[0x0][0x380] ;  /* 0x00007000ff1877ac */ /* 0x000e620008000c00 */
[----:B------:R-:W-:Y:S02]  /*0140*/  MOV R12, RZ ;  /* 0x000000ff000c7202 */ /* 0x000fe40000000f00 */
[----:B------:R-:W-:Y:S01]  /*0150*/  MOV R14, R0 ;  /* 0x00000000000e7202 */ /* 0x000fe20000000f00 */
[----:B------:R-:W-:-:S04]  /*0160*/  ULOP3.LUT UR4, UR20, 0x7ffffff8, URZ, 0xc0, !UPT ;  /* 0x7ffffff814047892 */ /* 0x000fc8000f8ec0ff */
[----:B------:R-:W-:Y:S01]  /*0170*/  UIADD3 UR5, UPT, UPT, -UR4, URZ, URZ ;  /* 0x000000ff04057290 */ /* 0x000fe2000fffe1ff */
[----:B-1----:R-:W-:Y:S01]  /*0180*/  MOV R2, UR24 ;  /* 0x0000001800027c02 */ /* 0x002fe20008000f00 */
[----:B------:R-:W-:Y:S01]  /*0190*/  UIMAD.WIDE UR6, UR20, 0x8, UR26 ;  /* 0x00000008140678a5 */ /* 0x000fe2000f8e021a */
[----:B------:R-:W-:Y:S01]  /*01a0*/  MOV R3, UR25 ;  /* 0x0000001900037c02 */ /* 0x000fe20008000f00 */
[----:B------:R-:W-:Y:S02]  /*01b0*/  UIMAD.WIDE UR8, UR20, 0xc, UR26 ;  /* 0x0000000c140878a5 */ /* 0x000fe4000f8e021a */
[----:B------:R-:W-:Y:S01]  /*01c0*/  UIMAD.WIDE UR10, UR20, 0x10, UR26 ;  /* 0x00000010140a78a5 */ /* 0x000fe2000f8e021a */
[----:B------:R-:W-:Y:S01]  /*01d0*/  IMAD.WIDE.U32 R2, R13, 0x4, R2 ;  /* 0x000000040d027825 */ /* 0x000fe200078e0002 */
[----:B------:R-:W-:Y:S02]  /*01e0*/  UIMAD.WIDE UR12, UR20, 0x14, UR26 ;  /* 0x00000014140c78a5 */ /* 0x000fe4000f8e021a */
[----:B------:R-:W-:Y:S01]  /*01f0*/  UIMAD.WIDE UR14, UR20, 0x18, UR26 ;  /* 0x00000018140e78a5 */ /* 0x000fe2000f8e021a */
[----:B------:R-:W-:Y:S01]  /*0200*/  IADD3 R2, P0, PT, R2, 0x10, RZ ;  /* 0x0000001002027810 */ /* 0x000fe20007f1e0ff */
[----:B------:R-:W-:-:S03]  /*0210*/  UIMAD.WIDE UR16, UR20, 0x1c, UR26 ;  /* 0x0000001c141078a5 */ /* 0x000fc6000f8e021a */
[----:B------:R-:W-:-:S09]  /*0220*/  IADD3.X R3, PT, PT, RZ, R3, RZ, P0, !PT ;  /* 0x00000003ff037210 */ /* 0x000fd200007fe4ff */
.L_x_1:
[----:B------:R-:W-:Y:S01]  /*0230*/  UIMAD.WIDE UR22, UR20, 0x4, UR26 ;  /* 0x00000004141678a5 */ /* 0x000fe2000f8e021a */
[----:B------:R-:W-:Y:S02]  /*0240*/  IMAD.MOV.U32 R23, RZ, RZ, 0x4 ;  /* 0x00000004ff177424 */ /* 0x000fe400078e00ff */
[----:B------:R-:W-:Y:S01]  /*0250*/  HFMA2 R11, -RZ, RZ, 0, 2.384185791015625e-07 ;  /* 0x00000004ff0b7431 */ /* 0x000fe200000001ff */
[----:B------:R-:W-:Y:S01]  /*0260*/  MOV R25, 0x4 ;  /* 0x0000000400197802 */ /* 0x000fe20000000f00 */
[----:B0-----:R-:W2:Y:S01]  /*0270*/  LDG.E R21, desc[UR18][R2.64+-0x10] ;  /* 0xfffff01202157981 */ /* 0x001ea2000c1e1900 */
[C---:B------:R-:W-:Y:S01]  /*0280*/  IMAD.WIDE R22, R14.reuse, R23, UR26 ;  /* 0x0000001a0e167e25 */ /* 0x040fe2000f8e0217 */
[----:B------:R-:W-:Y:S02]  /*0290*/  MOV R8, UR22 ;  /* 0x0000001600087c02 */ /* 0x000fe40008000f00 */
[----:B------:R-:W-:Y:S01]  /*02a0*/  MOV R9, UR23 ;  /* 0x0000001700097c02 */ /* 0x000fe20008000f00 */
[----:B------:R-:W3:Y:S02]  /*02b0*/  LDG.E R19, desc[UR18][R2.64+-0xc] ;  /* 0xfffff41202137981 */ /* 0x000ee4000c1e1900 */
[----:B------:R-:W-:-:S02]  /*02c0*/  IMAD.WIDE R8, R14, 0x4, R8 ;  /* 0x000000040e087825 */ /* 0x000fc400078e0208 */
[----:B------:R-:W2:Y:S01]  /*02d0*/  LDG.E R22, desc[UR18][R22.64] ;  /* 0x0000001216167981 */ /* 0x000ea2000c1e1900 */
[----:B------:R-:W-:Y:S01]  /*02e0*/  MOV R5, 0x4 ;  /* 0x0000000400057802 */ /* 0x000fe20000000f00 */
[C---:B------:R-:W-:Y:S02]  /*02f0*/  IMAD.WIDE R24, R14.reuse, R25, UR6 ;  /* 0x000000060e187e25 */ /* 0x040fe4000f8e0219 */
[----:B------:R0:W3:Y:S02]  /*0300*/  LDG.E R20, desc[UR18][R8.64] ;  /* 0x0000001208147981 */ /* 0x0000e4000c1e1900 */
[----:B------:R-:W-:Y:S02]  /*0310*/  IMAD.WIDE R10, R14, R11, UR8 ;  /* 0x000000080e0a7e25 */ /* 0x000fe4000f8e020b */
[----:B------:R-:W4:Y:S04]  /*0320*/  LDG.E R18, desc[UR18][R24.64] ;  /* 0x0000001218127981 */ /* 0x000f28000c1e1900 */
[----:B------:R-:W4:Y:S01]  /*0330*/  LDG.E R17, desc[UR18][R2.64+-0x8] ;  /* 0xfffff81202117981 */ /* 0x000f22000c1e1900 */
[----:B0-----:R-:W-:-:S02]  /*0340*/  HFMA2 R9, -RZ, RZ, 0, 2.384185791015625e-07 ;  /* 0x00000004ff097431 */ /* 0x001fc400000001ff */
[----:B------:R-:W-:Y:S01]  /*0350*/  IMAD.MOV.U32 R7, RZ, RZ, 0x4 ;  /* 0x00000004ff077424 */ /* 0x000fe200078e00ff */
[----:B------:R0:W5:Y:S01]  /*0360*/  LDG.E R16, desc[UR18][R10.64] ;  /* 0x000000120a107981 */ /* 0x000162000c1e1900 */
[----:B------:R-:W-:-:S03]  /*0370*/  IMAD.WIDE R4, R14, R5, UR10 ;  /* 0x0000000a0e047e25 */ /* 0x000fc6000f8e0205 */
[----:B------:R-:W5:Y:S01]  /*0380*/  LDG.E R15, desc[UR18][R2.64+-0x4] ;  /* 0xfffffc12020f7981 */ /* 0x000f62000c1e1900 */
[C---:B------:R-:W-:Y:S01]  /*0390*/  IMAD.WIDE R6, R14.reuse, R7, UR12 ;  /* 0x0000000c0e067e25 */ /* 0x040fe2000f8e0207 */
[----:B------:R-:W-:Y:S02]  /*03a0*/  MOV R27, 0x4 ;  /* 0x00000004001b7802 */ /* 0x000fe40000000f00 */
[----:B------:R1:W5:Y:S01]  /*03b0*/  LDG.E R4, desc[UR18][R4.64] ;  /* 0x0000001204047981 */ /* 0x000362000c1e1900 */
[----:B------:R-:W-:-:S03]  /*03c0*/  IMAD.WIDE R8, R14, R9, UR14 ;  /* 0x0000000e0e087e25 */ /* 0x000fc6000f8e0209 */
[----:B------:R-:W5:Y:S01]  /*03d0*/  LDG.E R23, desc[UR18][R2.64] ;  /* 0x0000001202177981 */ /* 0x000f62000c1e1900 */
[----:B0-----:R-:W-:-:S03]  /*03e0*/  IMAD.WIDE R10, R14, R27, UR16 ;  /* 0x000000100e0a7e25 */ /* 0x001fc6000f8e021b */
[----:B------:R-:W5:Y:S04]  /*03f0*/  LDG.E R7, desc[UR18][R6.64] ;  /* 0x0000001206077981 */ /* 0x000f68000c1e1900 */
[----:B------:R-:W5:Y:S04]  /*0400*/  LDG.E R24, desc[UR18][R2.64+0x4] ;  /* 0x0000041202187981 */ /* 0x000f68000c1e1900 */
[----:B------:R-:W5:Y:S04]  /*0410*/  LDG.E R8, desc[UR18][R8.64] ;  /* 0x0000001208087981 */ /* 0x000f68000c1e1900 */
[----:B------:R-:W5:Y:S04]  /*0420*/  LDG.E R25, desc[UR18][R2.64+0x8] ;  /* 0x0000081202197981 */ /* 0x000f68000c1e1900 */
[----:B------:R-:W5:Y:S04]  /*0430*/  LDG.E R10, desc[UR18][R10.64] ;  /* 0x000000120a0a7981 */ /* 0x000f68000c1e1900 */
[----:B------:R0:W5:Y:S01]  /*0440*/  LDG.E R27, desc[UR18][R2.64+0xc] ;  /* 0x00000c12021b7981 */ /* 0x000162000c1e1900 */
[----:B------:R-:W-:-:S04]  /*0450*/  UIADD3 UR5, UPT, UPT, UR5, 0x8, URZ ;  /* 0x0000000805057890 */ /* 0x000fc8000fffe0ff */
[----:B------:R-:W-:Y:S01]  /*0460*/  UISETP.NE.AND UP0, UPT, UR5, URZ, UPT ;  /* 0x000000ff0500728c */ /* 0x000fe2000bf05270 */
[----:B-1----:R-:W-:Y:S02]  /*0470*/  MOV R5, UR20 ;  /* 0x0000001400057c02 */ /* 0x002fe40008000f00 */
[----:B0-----:R-:W-:Y:S02]  /*0480*/  IADD3 R2, P0, PT, R2, 0x20, RZ ;  /* 0x0000002002027810 */ /* 0x001fe40007f1e0ff */
[----:B------:R-:W-:Y:S02]  /*0490*/  LEA R14, R5, R14, 0x3 ;  /* 0x0000000e050e7211 */ /* 0x000fe400078e18ff */
[----:B------:R-:W-:Y:S01]  /*04a0*/  IADD3.X R3, PT, PT, RZ, R3, RZ, P0, !PT ;  /* 0x00000003ff037210 */ /* 0x000fe200007fe4ff */
[----:B--2---:R-:W-:-:S04]  /*04b0*/  IMAD R21, R21, R22, R12 ;  /* 0x0000001615157224 */ /* 0x004fc800078e020c */
[----:B---3--:R-:W-:-:S04]  /*04c0*/  IMAD R19, R19, R20, R21 ;  /* 0x0000001413137224 */ /* 0x008fc800078e0215 */
[----:B----4-:R-:W-:-:S04]  /*04d0*/  IMAD R17, R17, R18, R19 ;  /* 0x0000001211117224 */ /* 0x010fc800078e0213 */
[----:B-----5:R-:W-:-:S04]  /*04e0*/  IMAD R15, R15, R16, R17 ;  /* 0x000000100f0f7224 */ /* 0x020fc800078e0211 */
[----:B------:R-:W-:-:S04]  /*04f0*/  IMAD R4, R23, R4, R15 ;  /* 0x0000000417047224 */ /* 0x000fc800078e020f */
[----:B------:R-:W-:-:S04]  /*0500*/  IMAD R4, R24, R7, R4 ;  /* 0x0000000718047224 */ /* 0x000fc800078e0204 */
[----:B------:R-:W-:-:S04]  /*0510*/  IMAD R4, R25, R8, R4 ;  /* 0x0000000819047224 */ /* 0x000fc800078e0204 */
[----:B------:R-:W-:Y:S01]  /*0520*/  IMAD R12, R27, R10, R4 ;  /* 0x0000000a1b0c7224 */ /* 0x000fe200078e0204 */
[----:B------:R-:W-:Y:S06]  /*0530*/  BRA.U UP0, `(.L_x_1) ;  /* 0xfffffffd003c7547 */ /* 0x000fec000b83ffff */
.L_x_0:
[----:B------:R-:W-:-:S04]  /*0540*/  ULOP3.LUT UR6, UR20, 0x7, URZ, 0xc0, !UPT ;  /* 0x0000000714067892 */ /* 0x000fc8000f8ec0ff */
[----:B------:R-:W-:-:S09]  /*0550*/  UISETP.NE.AND UP0, UPT, UR6, URZ, UPT ;  /* 0x000000ff0600728c */ /* 0x000fd2000bf05270 */
[----:B------:R-:W-:Y:S05]  /*0560*/  BRA.U !UP0, `(.L_x_2) ;  /* 0x0000000508387547 */ /* 0x000fea000b800000 */
[----:B------:R-:W-:Y:S02]  /*0570*/  UISETP.GE.U32.AND UP0, UPT, UR6, 0x4, UPT ;  /* 0x000000040600788c */ /* 0x000fe4000bf06070 */
[----:B------:R-:W-:-:S04]  /*0580*/  ULOP3.LUT UR5, UR20, 0x3, URZ, 0xc0, !UPT ;  /* 0x0000000314057892 */ /* 0x000fc8000f8ec0ff */
[----:B------:R-:W-:-:S03]  /*0590*/  UISETP.NE.AND UP1, UPT, UR5, URZ, UPT ;  /* 0x000000ff0500728c */ /* 0x000fc6000bf25270 */
[----:B------:R-:W-:Y:S08]  /*05a0*/  BRA.U !UP0, `(.L_x_3) ;  /* 0x00000001087c7547 */ /* 0x000ff0000b800000 */
[----:B------:R-:W1:Y:S01]  /*05b0*/  LDC.64 R6, c[0x0][0x388] ;  /* 0x0000e200ff067b82 */ /* 0x000e620000000a00 */
[----:B------:R-:W2:Y:S01]  /*05c0*/  LDCU.64 UR6, c[0x0][0x380] ;  /* 0x00007000ff0677ac */ /* 0x000ea20008000a00 */
[----:B------:R-:W-:Y:S01]  /*05d0*/  IMAD.U32 R9, RZ, RZ, UR4 ;  /* 0x00000004ff097e24 */ /* 0x000fe2000f8e00ff */
[C---:B------:R-:W-:Y:S02]  /*05e0*/  IADD3 R3, PT, PT, R13.reuse, UR4, RZ ;  /* 0x000000040d037c10 */ /* 0x040fe4000fffe0ff */
[----:B------:R-:W-:Y:S01]  /*05f0*/  IADD3 R10, P0, PT, R13, UR4, RZ ;  /* 0x000000040d0a7c10 */ /* 0x000fe2000ff1e0ff */
[----:B------:R-:W-:Y:S01]  /*0600*/  IMAD R9, R9, UR20, R0 ;  /* 0x0000001409097c24 */ /* 0x000fe2000f8e0200 */
[----:B------:R-:W-:Y:S01]  /*0610*/  MOV R11, UR20 ;  /* 0x00000014000b7c02 */ /* 0x000fe20008000f00 */
[----:B------:R-:W3:Y:S01]  /*0620*/  LDC.64 R4, c[0x0][0x380] ;  /* 0x0000e000ff047b82 */ /* 0x000ee20000000a00 */
[----:B------:R-:W-:Y:S01]  /*0630*/  MOV R15, UR20 ;  /* 0x00000014000f7c02 */ /* 0x000fe20008000f00 */
[----:B-1----:R-:W-:Y:S01]  /*0640*/  IMAD.WIDE R6, R9, 0x4, R6 ;  /* 0x0000000409067825 */ /* 0x002fe200078e0206 */
[----:B------:R-:W-:-:S05]  /*0650*/  MOV R9, UR20 ;  /* 0x0000001400097c02 */ /* 0x000fca0008000f00 */
[----:B------:R-:W-:Y:S02]  /*0660*/  IMAD.WIDE R8, R9, 0x4, R6 ;  /* 0x0000000409087825 */ /* 0x000fe400078e0206 */
[----:B0-----:R-:W4:Y:S02]  /*0670*/  LDG.E R6, desc[UR18][R6.64] ;  /* 0x0000001206067981 */ /* 0x001f24000c1e1900 */
[----:B---3--:R-:W-:Y:S01]  /*0680*/  IMAD.WIDE.U32 R4, R3, 0x4, R4 ;  /* 0x0000000403047825 */ /* 0x008fe200078e0004 */
[----:B------:R-:W-:Y:S01]  /*0690*/  IADD3.X R3, PT, PT, RZ, RZ, RZ, P0, !PT ;  /* 0x000000ffff037210 */ /* 0x000fe200007fe4ff */
[----:B------:R-:W3:Y:S01]  /*06a0*/  LDG.E R17, desc[UR18][R8.64] ;  /* 0x0000001208117981 */ /* 0x000ee2000c1e1900 */
[----:B--2---:R-:W-:-:S03]  /*06b0*/  LEA R2, P0, R10, UR6, 0x2 ;  /* 0x000000060a027c11 */ /* 0x004fc6000f8010ff */
[----:B------:R-:W4:Y:S01]  /*06c0*/  LDG.E R5, desc[UR18][R4.64] ;  /* 0x0000001204057981 */ /* 0x000f22000c1e1900 */
[----:B------:R-:W-:Y:S01]  /*06d0*/  LEA.HI.X R3, R10, UR7, R3, 0x2, P0 ;  /* 0x000000070a037c11 */ /* 0x000fe200080f1403 */
[----:B------:R-:W-:-:S04]  /*06e0*/  IMAD.WIDE R10, R11, 0x4, R8 ;  /* 0x000000040b0a7825 */ /* 0x000fc800078e0208 */
[----:B------:R-:W3:Y:S01]  /*06f0*/  LDG.E R16, desc[UR18][R2.64+0x4] ;  /* 0x0000041202107981 */ /* 0x000ee2000c1e1900 */
[----:B------:R-:W-:-:S03]  /*0700*/  IMAD.WIDE R14, R15, 0x4, R10 ;  /* 0x000000040f0e7825 */ /* 0x000fc600078e020a */
[----:B------:R-:W2:Y:S04]  /*0710*/  LDG.E R19, desc[UR18][R10.64] ;  /* 0x000000120a137981 */ /* 0x000ea8000c1e1900 */
[----:B------:R-:W2:Y:S04]  /*0720*/  LDG.E R18, desc[UR18][R2.64+0x8] ;  /* 0x0000081202127981 */ /* 0x000ea8000c1e1900 */
[----:B------:R-:W5:Y:S04]  /*0730*/  LDG.E R20, desc[UR18][R2.64+0xc] ;  /* 0x00000c1202147981 */ /* 0x000f68000c1e1900 */
[----:B------:R-:W5:Y:S01]  /*0740*/  LDG.E R14, desc[UR18][R14.64] ;  /* 0x000000120e0e7981 */ /* 0x000f62000c1e1900 */
[----:B------:R-:W-:Y:S01]  /*0750*/  UIADD3 UR4, UPT, UPT, UR4, 0x4, URZ ;  /* 0x0000000404047890 */ /* 0x000fe2000fffe0ff */
[----:B----4-:R-:W-:-:S04]  /*0760*/  IMAD R5, R5, R6, R12 ;  /* 0x0000000605057224 */ /* 0x010fc800078e020c */
[----:B---3--:R-:W-:-:S04]  /*0770*/  IMAD R5, R16, R17, R5 ;  /* 0x0000001110057224 */ /* 0x008fc800078e0205 */
[----:B--2---:R-:W-:-:S04]  /*0780*/  IMAD R5, R18, R19, R5 ;  /* 0x0000001312057224 */ /* 0x004fc800078e0205 */
[----:B-----5:R-:W-:-:S07]  /*0790*/  IMAD R12, R20, R14, R5 ;  /* 0x0000000e140c7224 */ /* 0x020fce00078e0205 */
.L_x_3:
[----:B------:R-:W-:Y:S05]  /*07a0*/  BRA.U !UP1, `(.L_x_2) ;  /* 0x0000000109a87547 */ /* 0x000fea000b800000 */
[----:B------:R-:W-:Y:S01]  /*07b0*/  UISETP.NE.AND UP0, UPT, UR5, 0x1, UPT ;  /* 0x000000010500788c */ /* 0x000fe2000bf05270 */
[----:B------:R-:W-:Y:S01]  /*07c0*/  MOV R7, UR4 ;  /* 0x0000000400077c02 */ /* 0x000fe20008000f00 */
[----:B------:R-:W-:Y:S02]  /*07d0*/  ULOP3.LUT UR5, UR20, 0x1, URZ, 0xc0, !UPT ;  /* 0x0000000114057892 */ /* 0x000fe4000f8ec0ff */
[----:B------:R-:W-:Y:S02]  /*07e0*/  MOV R15, UR20 ;  /* 0x00000014000f7c02 */ /* 0x000fe40008000f00 */
[----:B------:R-:W-:Y:S01]  /*07f0*/  UISETP.NE.U32.AND UP1, UPT, UR5, 0x1, UPT ;  /* 0x000000010500788c */ /* 0x000fe2000bf25070 */
[----:B------:R-:W-:-:S04]  /*0800*/  PLOP3.LUT P1, PT, PT, PT, UP0, 0x80, 0x8 ;  /* 0x000000000008781c */ /* 0x000fc80003f2f008 */
[----:B------:R-:W1:Y:S01]  /*0810*/  @UP0 LDCU.128 UR8, c[0x0][0x380] ;  /* 0x00007000ff0807ac */ /* 0x000e620008000c00 */
[----:B------:R-:W-:Y:S01]  /*0820*/  PLOP3.LUT P0, PT, PT, PT, UP1, 0x80, 0x8 ;  /* 0x000000000008781c */ /* 0x000fe20003f0f018 */
[----:B------:R-:W2:Y:S04]  /*0830*/  @UP0 LDCU.64 UR6, c[0x0][0x380] ;  /* 0x00007000ff0607ac */ /* 0x000ea80008000a00 */
[----:B------:R-:W3:Y:S03]  /*0840*/  @!UP1 LDCU.128 UR12, c[0x0][0x380] ;  /* 0x00007000ff0c97ac */ /* 0x000ee60008000c00 */
[C---:B------:R-:W-:Y:S02]  /*0850*/  @P1 IADD3 R3, PT, PT, R13.reuse, UR4, RZ ;  /* 0x000000040d031c10 */ /* 0x040fe4000fffe0ff */
[----:B------:R-:W-:Y:S01]  /*0860*/  @P1 IADD3 R6, P2, PT, R13, UR4, RZ ;  /* 0x000000040d061c10 */ /* 0x000fe2000ff5e0ff */
[----:B------:R-:W-:Y:S01]  /*0870*/  @UP0 UIADD3 UR4, UPT, UPT, UR4, 0x2, URZ ;  /* 0x0000000204040890 */ /* 0x000fe2000fffe0ff */
[----:B-1----:R-:W-:Y:S01]  /*0880*/  MOV R11, UR9 ;  /* 0x00000009000b7c02 */ /* 0x002fe20008000f00 */
[----:B------:R-:W-:Y:S01]  /*0890*/  IMAD.U32 R10, RZ, RZ, UR8 ;  /* 0x00000008ff0a7e24 */ /* 0x000fe2000f8e00ff */
[----:B------:R-:W-:-:S02]  /*08a0*/  MOV R4, UR10 ;  /* 0x0000000a00047c02 */ /* 0x000fc40008000f00 */
[----:B------:R-:W-:Y:S01]  /*08b0*/  MOV R5, UR11 ;  /* 0x0000000b00057c02 */ /* 0x000fe20008000f00 */
[----:B------:R-:W-:-:S04]  /*08c0*/  @P1 IMAD.WIDE.U32 R10, R3, 0x4, R10 ;  /* 0x00000004030a1825 */ /* 0x000fc800078e000a */
[----:B------:R-:W-:Y:S01]  /*08d0*/  @P1 IMAD R3, R7, UR20, R0 ;  /* 0x0000001407031c24 */ /* 0x000fe2000f8e0200 */
[----:B------:R-:W-:Y:S01]  /*08e0*/  @P1 IADD3.X R7, PT, PT, RZ, RZ, RZ, P2, !PT ;  /* 0x000000ffff071210 */ /* 0x000fe200017fe4ff */
[----:B------:R-:W-:Y:S01]  /*08f0*/  IMAD.U32 R19, RZ, RZ, UR4 ;  /* 0x00000004ff137e24 */ /* 0x000fe2000f8e00ff */
[C---:B--2---:R-:W-:Y:S01]  /*0900*/  @P1 LEA R2, P2, R6.reuse, UR6, 0x2 ;  /* 0x0000000606021c11 */ /* 0x044fe2000f8410ff */
[----:B------:R-:W-:Y:S01]  /*0910*/  @P1 IMAD.WIDE R4, R3, 0x4, R4 ;  /* 0x0000000403041825 */ /* 0x000fe200078e0204 */
[----:B------:R-:W-:Y:S01]  /*0920*/  @!P0 IADD3 R17, PT, PT, R13, UR4, RZ ;  /* 0x000000040d118c10 */ /* 0x000fe2000fffe0ff */
[----:B0-----:R-:W2:Y:S01]  /*0930*/  @P1 LDG.E R11, desc[UR18][R10.64] ;  /* 0x000000120a0b1981 */ /* 0x001ea2000c1e1900 */
[----:B------:R-:W-:Y:S01]  /*0940*/  @P1 LEA.HI.X R3, R6, UR7, R7, 0x2, P2 ;  /* 0x0000000706031c11 */ /* 0x000fe200090f1407 */
[----:B------:R-:W-:Y:S01]  /*0950*/  @!P0 IMAD R19, R19, UR20, R0 ;  /* 0x0000001413138c24 */ /* 0x000fe2000f8e0200 */
[----:B---3--:R-:W-:Y:S01]  /*0960*/  MOV R6, UR12 ;  /* 0x0000000c00067c02 */ /* 0x008fe20008000f00 */
[----:B------:R-:W-:Y:S01]  /*0970*/  @P1 IMAD.WIDE R14, R15, 0x4, R4 ;  /* 0x000000040f0e1825 */ /* 0x000fe200078e0204 */
[----:B------:R-:W-:Y:S01]  /*0980*/  MOV R7, UR13 ;  /* 0x0000000d00077c02 */ /* 0x000fe20008000f00 */
[----:B------:R-:W2:Y:S01]  /*0990*/  @P1 LDG.E R4, desc[UR18][R4.64] ;  /* 0x0000001204041981 */ /* 0x000ea2000c1e1900 */
[----:B------:R-:W-:-:S02]  /*09a0*/  MOV R8, UR14 ;  /* 0x0000000e00087c02 */ /* 0x000fc40008000f00 */
[----:B------:R-:W-:Y:S01]  /*09b0*/  MOV R9, UR15 ;  /* 0x0000000f00097c02 */ /* 0x000fe20008000f00 */
[----:B------:R-:W-:Y:S01]  /*09c0*/  @!P0 IMAD.WIDE.U32 R6, R17, 0x4, R6 ;  /* 0x0000000411068825 */ /* 0x000fe200078e0006 */
[----:B------:R-:W3:Y:S03]  /*09d0*/  @P1 LDG.E R14, desc[UR18][R14.64] ;  /* 0x000000120e0e1981 */ /* 0x000ee6000c1e1900 */
[----:B------:R-:W-:Y:S01]  /*09e0*/  @!P0 IMAD.WIDE R8, R19, 0x4, R8 ;  /* 0x0000000413088825 */ /* 0x000fe200078e0208 */
[----:B------:R-:W3:Y:S04]  /*09f0*/  @P1 LDG.E R2, desc[UR18][R2.64+0x4] ;  /* 0x0000041202021981 */ /* 0x000ee8000c1e1900 */
[----:B------:R-:W4:Y:S04]  /*0a00*/  @!P0 LDG.E R7, desc[UR18][R6.64] ;  /* 0x0000001206078981 */ /* 0x000f28000c1e1900 */
[----:B------:R-:W4:Y:S01]  /*0a10*/  @!P0 LDG.E R8, desc[UR18][R8.64] ;  /* 0x0000001208088981 */ /* 0x000f22000c1e1900 */
[----:B--2---:R-:W-:-:S04]  /*0a20*/  @P1 IMAD R11, R11, R4, R12 ;  /* 0x000000040b0b1224 */ /* 0x004fc800078e020c */
[----:B---3--:R-:W-:-:S04]  /*0a30*/  @P1 IMAD R12, R2, R14, R11 ;  /* 0x0000000e020c1224 */ /* 0x008fc800078e020b */
[----:B----4-:R-:W-:-:S07]  /*0a40*/  @!P0 IMAD R12, R7, R8, R12 ;  /* 0x00000008070c8224 */ /* 0x010fce00078e020c */
.L_x_2:
[----:B------:R-:W1:Y:S01]  /*0a50*/  LDC.64 R2, c[0x0][0x390] ;  /* 0x0000e400ff027b82 */ /* 0x000e620000000a00 */
[----:B------:R-:W-:-:S05]  /*0a60*/  IADD3 R13, PT, PT, R0, R13, RZ ;  /* 0x0000000d000d7210 */ /* 0x000fca0007ffe0ff */
[----:B-1----:R-:W-:-:S05]  /*0a70*/  IMAD.WIDE R2, R13, 0x4, R2 ;  /* 0x000000040d027825 */ /* 0x002fca00078e0202 */
[----:B0-----:R-:W-:Y:S01]  /*0a80*/  STG.E desc[UR18][R2.64], R12 ;  /* 0x0000000c02007986 */ /* 0x001fe2000c101912 */
[----:B------:R-:W-:Y:S05]  /*0a90*/  EXIT ;  /* 0x000000000000794d */ /* 0x000fea0003800000 */
.L_x_4:
[----:B------:R-:W-:-:S00]  /*0aa0*/  BRA `(.L_x_4) ;  /* 0xfffffffc00fc7947 */ /* 0x000fc0000383ffff */
[----:B------:R-:W-:-:S00]  /*0ab0*/  NOP ;  /* 0x0000000000007918 */ /* 0x000fc00000000000 */
        /* <DEDUP_REMOVED lines=12> */
.L_x_5:


//--------------------- .nv.shared.reserved.0     --------------------------
	.section	.nv.shared.reserved.0,"aw",@nobits
	.weak		__nv_reservedSMEM_offset_0_alias
	.size		__nv_reservedSMEM_offset_0_alias, 0, 64
	.other		__nv_reservedSMEM_offset_0_alias,@"STO_CUDA_RESERVED_SHARED STV_DEFAULT"
__nv_reservedSMEM_offset_0_alias:
	.zero		0
	.zero		64


//--------------------- .nv.constant0.matrixMul   --------------------------
	.section	.nv.constant0.matrixMul,"a",@progbits
	.sectionflags	@""
	.align	4
.nv.constant0.matrixMul:
	.zero		924


//--------------------- SYMBOLS --------------------------

	.type		.nv.reservedSmem.offset0,@object
	.size		.nv.reservedSmem.offset0,0x4
